	.headerflags	@"EF_CUDA_TEXMODE_UNIFIED EF_CUDA_64BIT_ADDRESS EF_CUDA_ACCELERATORS EF_CUDA_SM90 EF_CUDA_VIRTUAL_SM(EF_CUDA_SM90)"
	.elftype	@"ET_EXEC"


//--------------------- .nv.info                  --------------------------
	.section	.nv.info,"",@"SHT_CUDA_INFO"
	.align	4


	//----- nvinfo : EIATTR_REGCOUNT
	.align		4
        /*0000*/ 	.byte	0x04, 0x2f
        /*0002*/ 	.short	(.L_1 - .L_0)
	.align		4
.L_0:
        /*0004*/ 	.word	index@(triton_poi_fused_convolution_leaky_relu_reflection_pad2d_16)
        /*0008*/ 	.word	0x00000020


	//----- nvinfo : EIATTR_MIN_STACK_SIZE
	.align		4
.L_1:
        /*000c*/ 	.byte	0x04, 0x12
        /*000e*/ 	.short	(.L_3 - .L_2)
	.align		4
.L_2:
        /*0010*/ 	.word	index@(triton_poi_fused_convolution_leaky_relu_reflection_pad2d_16)
        /*0014*/ 	.word	0x00000000


	//----- nvinfo : EIATTR_FRAME_SIZE
	.align		4
.L_3:
        /*0018*/ 	.byte	0x04, 0x11
        /*001a*/ 	.short	(.L_5 - .L_4)
	.align		4
.L_4:
        /*001c*/ 	.word	index@(triton_poi_fused_convolution_leaky_relu_reflection_pad2d_16)
        /*0020*/ 	.word	0x00000000


	//----- nvinfo : EIATTR_MIN_STACK_SIZE
	.align		4
.L_5:
        /*0024*/ 	.byte	0x04, 0x12
        /*0026*/ 	.short	(.L_7 - .L_6)
	.align		4
.L_6:
        /*0028*/ 	.word	index@(triton_poi_fused_convolution_leaky_relu_reflection_pad2d_16)
        /*002c*/ 	.word	0x00000000
.L_7:


//--------------------- .nv.info.triton_poi_fused_convolution_leaky_relu_reflection_pad2d_16 --------------------------
	.section	.nv.info.triton_poi_fused_convolution_leaky_relu_reflection_pad2d_16,"",@"SHT_CUDA_INFO"
	.sectionflags	@""
	.align	4


	//----- nvinfo : EIATTR_CUDA_API_VERSION
	.align		4
        /*0000*/ 	.byte	0x04, 0x37
        /*0002*/ 	.short	(.L_9 - .L_8)
.L_8:
        /*0004*/ 	.word	0x0000007c


	//----- nvinfo : EIATTR_KPARAM_INFO
	.align		4
.L_9:
        /*0008*/ 	.byte	0x04, 0x17
        /*000a*/ 	.short	(.L_11 - .L_10)
.L_10:
        /*000c*/ 	.word	0x00000000
        /*0010*/ 	.short	0x0004
        /*0012*/ 	.short	0x0020
        /*0014*/ 	.byte	0x00, 0xf0, 0x11, 0x00


	//----- nvinfo : EIATTR_KPARAM_INFO
	.align		4
.L_11:
        /*0018*/ 	.byte	0x04, 0x17
        /*001a*/ 	.short	(.L_13 - .L_12)
.L_12:
        /*001c*/ 	.word	0x00000000
        /*0020*/ 	.short	0x0003
        /*0022*/ 	.short	0x0018
        /*0024*/ 	.byte	0x00, 0xf4, 0x21, 0x00


	//----- nvinfo : EIATTR_KPARAM_INFO
	.align		4
.L_13:
        /*0028*/ 	.byte	0x04, 0x17
        /*002a*/ 	.short	(.L_15 - .L_14)
.L_14:
        /*002c*/ 	.word	0x00000000
        /*0030*/ 	.short	0x0002
        /*0032*/ 	.short	0x0010
        /*0034*/ 	.byte	0x00, 0xf4, 0x21, 0x00


	//----- nvinfo : EIATTR_KPARAM_INFO
	.align		4
.L_15:
        /*0038*/ 	.byte	0x04, 0x17
        /*003a*/ 	.short	(.L_17 - .L_16)
.L_16:
        /*003c*/ 	.word	0x00000000
        /*0040*/ 	.short	0x0001
        /*0042*/ 	.short	0x0008
        /*0044*/ 	.byte	0x00, 0xf4, 0x21, 0x00


	//----- nvinfo : EIATTR_KPARAM_INFO
	.align		4
.L_17:
        /*0048*/ 	.byte	0x04, 0x17
        /*004a*/ 	.short	(.L_19 - .L_18)
.L_18:
        /*004c*/ 	.word	0x00000000
        /*0050*/ 	.short	0x0000
        /*0052*/ 	.short	0x0000
        /*0054*/ 	.byte	0x00, 0xf4, 0x21, 0x00


	//----- nvinfo : EIATTR_SPARSE_MMA_MASK
	.align		4
.L_19:
        /*0058*/ 	.byte	0x03, 0x50
        /*005a*/ 	.short	0x0000


	//----- nvinfo : EIATTR_MAXREG_COUNT
	.align		4
        /*005c*/ 	.byte	0x03, 0x1b
        /*005e*/ 	.short	0x00ff


	//----- nvinfo : EIATTR_EXIT_INSTR_OFFSETS
	.align		4
        /*0060*/ 	.byte	0x04, 0x1c
        /*0062*/ 	.short	(.L_21 - .L_20)


	//   ....[0]....
.L_20:
        /*0064*/ 	.word	0x00000c40


	//   ....[1]....
        /*0068*/ 	.word	0x00000c60


	//----- nvinfo : EIATTR_REQNTID
	.align		4
.L_21:
        /*006c*/ 	.byte	0x04, 0x10
        /*006e*/ 	.short	(.L_23 - .L_22)
.L_22:
        /*0070*/ 	.word	0x00000080
        /*0074*/ 	.word	0x00000001
        /*0078*/ 	.word	0x00000001


	//----- nvinfo : EIATTR_CBANK_PARAM_SIZE
	.align		4
.L_23:
        /*007c*/ 	.byte	0x03, 0x19
        /*007e*/ 	.short	0x0024


	//----- nvinfo : EIATTR_PARAM_CBANK
	.align		4
        /*0080*/ 	.byte	0x04, 0x0a
        /*0082*/ 	.short	(.L_25 - .L_24)
	.align		4
.L_24:
        /*0084*/ 	.word	index@(.nv.constant0.triton_poi_fused_convolution_leaky_relu_reflection_pad2d_16)
        /*0088*/ 	.short	0x0210
        /*008a*/ 	.short	0x0024


	//----- nvinfo : EIATTR_SW_WAR
	.align		4
.L_25:
        /*008c*/ 	.byte	0x04, 0x36
        /*008e*/ 	.short	(.L_27 - .L_26)
.L_26:
        /*0090*/ 	.word	0x00000008
.L_27:


//--------------------- .nv.callgraph             --------------------------
	.section	.nv.callgraph,"",@"SHT_CUDA_CALLGRAPH"
	.align	4
	.sectionentsize	8
	.align		4
        /*0000*/ 	.word	0x00000000
	.align		4
        /*0004*/ 	.word	0xffffffff
	.align		4
        /*0008*/ 	.word	0x00000000
	.align		4
        /*000c*/ 	.word	0xfffffffe
	.align		4
        /*0010*/ 	.word	0x00000000
	.align		4
        /*0014*/ 	.word	0xfffffffd
	.align		4
        /*0018*/ 	.word	0x00000000
	.align		4
        /*001c*/ 	.word	0xfffffffc


//--------------------- .text.triton_poi_fused_convolution_leaky_relu_reflection_pad2d_16 --------------------------
	.section	.text.triton_poi_fused_convolution_leaky_relu_reflection_pad2d_16,"ax",@progbits
	.align	128
        .global         triton_poi_fused_convolution_leaky_relu_reflection_pad2d_16
        .type           triton_poi_fused_convolution_leaky_relu_reflection_pad2d_16,@function
        .size           triton_poi_fused_convolution_leaky_relu_reflection_pad2d_16,(.L_x_1 - triton_poi_fused_convolution_leaky_relu_reflection_pad2d_16)
        .other          triton_poi_fused_convolution_leaky_relu_reflection_pad2d_16,@"STO_CUDA_ENTRY STV_DEFAULT"
triton_poi_fused_convolution_leaky_relu_reflection_pad2d_16:
.text.triton_poi_fused_convolution_leaky_relu_reflection_pad2d_16:
[----:B------:R-:W0:Y:S01]  /*0000*/  LDC R1, c[0x0][0x28] ;  /* 0x00000a00ff017b82 */ /* 0x000e220000000800 */
[----:B------:R-:W1:Y:S01]  /*0010*/  S2R R0, SR_TID.X ;  /* 0x0000000000007919 */ /* 0x000e620000002100 */
[----:B------:R-:W-:Y:S01]  /*0020*/  ULDC.64 UR6, c[0x0][0x210] ;  /* 0x0000840000067ab9 */ /* 0x000fe20000000a00 */
[----:B------:R-:W-:Y:S01]  /*0030*/  ULDC.64 UR4, c[0x0][0x208] ;  /* 0x0000820000047ab9 */ /* 0x000fe20000000a00 */
[----:B------:R-:W-:Y:S01]  /*0040*/  PRMT R11, RZ, 0x7610, R11 ;  /* 0x00007610ff0b7816 */ /* 0x000fe2000000000b */
[----:B------:R-:W2:Y:S01]  /*0050*/  S2R R3, SR_CTAID.X ;  /* 0x0000000000037919 */ /* 0x000ea20000002500 */
[----:B-1----:R-:W-:Y:S01]  /*0060*/  IMAD.SHL.U32 R0, R0, 0x4, RZ ;  /* 0x0000000400007824 */ /* 0x002fe200078e00ff */
[----:B--2---:R-:W-:-:S04]  /*0070*/  SHF.R.S32.HI R17, RZ, 0x15, R3 ;  /* 0x00000015ff117819 */ /* 0x004fc80000011403 */
[----:B------:R-:W-:Y:S02]  /*0080*/  LOP3.LUT R0, R0, 0x1fc, RZ, 0xc0, !PT ;  /* 0x000001fc00007812 */ /* 0x000fe400078ec0ff */
[----:B------:R-:W-:-:S03]  /*0090*/  SGXT R17, R17, 0x1 ;  /* 0x000000011111781a */ /* 0x000fc60000000200 */
[----:B------:R-:W-:-:S04]  /*00a0*/  IMAD R0, R3, 0x400, R0 ;  /* 0x0000040003007824 */ /* 0x000fc800078e0200 */
[C---:B------:R-:W-:Y:S01]  /*00b0*/  IMAD.HI R3, R0.reuse, 0x78787879, RZ ;  /* 0x7878787900037827 */ /* 0x040fe200078e02ff */
[----:B------:R-:W-:Y:S02]  /*00c0*/  LEA.HI R2, R17, R0, RZ, 0x7 ;  /* 0x0000000011027211 */ /* 0x000fe400078f38ff */
[----:B------:R-:W-:Y:S02]  /*00d0*/  ISETP.GE.AND P1, PT, R0, 0x90800, PT ;  /* 0x000908000000780c */ /* 0x000fe40003f26270 */
[----:B------:R-:W-:Y:S02]  /*00e0*/  SHF.R.U32.HI R4, RZ, 0x1f, R3 ;  /* 0x0000001fff047819 */ /* 0x000fe40000011603 */
[----:B------:R-:W-:Y:S02]  /*00f0*/  SHF.R.S32.HI R6, RZ, 0x7, R2 ;  /* 0x00000007ff067819 */ /* 0x000fe40000011402 */
[----:B------:R-:W-:Y:S02]  /*0100*/  LEA.HI.SX32 R5, R3, R4, 0x15 ;  /* 0x0000000403057211 */ /* 0x000fe400078faaff */
[----:B------:R-:W-:Y:S01]  /*0110*/  LOP3.LUT R13, R2, 0xffffff80, RZ, 0xc0, !PT ;  /* 0xffffff80020d7812 */ /* 0x000fe200078ec0ff */
[----:B------:R-:W-:-:S04]  /*0120*/  IMAD.HI R7, R6, 0x78787879, RZ ;  /* 0x7878787906077827 */ /* 0x000fc800078e02ff */
[----:B------:R-:W-:Y:S01]  /*0130*/  IMAD.HI R3, R5, 0x78787879, RZ ;  /* 0x7878787905037827 */ /* 0x000fe200078e02ff */
[----:B------:R-:W-:-:S03]  /*0140*/  SHF.R.U32.HI R8, RZ, 0x1f, R7 ;  /* 0x0000001fff087819 */ /* 0x000fc60000011607 */
[C---:B------:R-:W-:Y:S01]  /*0150*/  IMAD.IADD R13, R0.reuse, 0x1, -R13 ;  /* 0x00000001000d7824 */ /* 0x040fe200078e0a0d */
[----:B------:R-:W-:Y:S02]  /*0160*/  SHF.R.U32.HI R4, RZ, 0x1f, R3 ;  /* 0x0000001fff047819 */ /* 0x000fe40000011603 */
[----:B------:R-:W-:Y:S02]  /*0170*/  LEA.HI.SX32 R8, R7, R8, 0x1c ;  /* 0x0000000807087211 */ /* 0x000fe400078fe2ff */
[----:B------:R-:W-:Y:S01]  /*0180*/  LEA.HI.SX32 R4, R3, R4, 0x1c ;  /* 0x0000000403047211 */ /* 0x000fe200078fe2ff */
[----:B------:R-:W-:-:S04]  /*0190*/  IMAD.HI R3, R0, 0x71625345, RZ ;  /* 0x7162534500037827 */ /* 0x000fc800078e02ff */
[----:B------:R-:W-:Y:S02]  /*01a0*/  IMAD R4, R4, 0x22, RZ ;  /* 0x0000002204047824 */ /* 0x000fe400078e02ff */
[----:B------:R-:W-:-:S03]  /*01b0*/  IMAD R8, R8, 0x22, RZ ;  /* 0x0000002208087824 */ /* 0x000fc600078e02ff */
[----:B------:R-:W-:Y:S02]  /*01c0*/  LOP3.LUT R10, RZ, R4, RZ, 0x33, !PT ;  /* 0x00000004ff0a7212 */ /* 0x000fe400078e33ff */
[----:B------:R-:W-:Y:S02]  /*01d0*/  SHF.R.U32.HI R4, RZ, 0x1f, R3 ;  /* 0x0000001fff047819 */ /* 0x000fe40000011603 */
[----:B------:R-:W-:Y:S01]  /*01e0*/  LOP3.LUT R7, RZ, R8, RZ, 0x33, !PT ;  /* 0x00000008ff077212 */ /* 0x000fe200078e33ff */
[----:B------:R-:W-:Y:S01]  /*01f0*/  IMAD.IADD R10, R5, 0x1, R10 ;  /* 0x00000001050a7824 */ /* 0x000fe200078e020a */
[----:B------:R-:W-:Y:S01]  /*0200*/  LEA.HI R3, R3, R4, RZ, 0x10 ;  /* 0x0000000403037211 */ /* 0x000fe200078f80ff */
[----:B------:R-:W-:Y:S02]  /*0210*/  VIADD R4, R0, 0x1 ;  /* 0x0000000100047836 */ /* 0x000fe40000000000 */
[----:B------:R-:W-:Y:S01]  /*0220*/  IMAD.IADD R7, R6, 0x1, R7 ;  /* 0x0000000106077824 */ /* 0x000fe200078e0207 */
[----:B------:R-:W-:-:S02]  /*0230*/  IABS R6, R10 ;  /* 0x0000000a00067213 */ /* 0x000fc40000000000 */
[----:B------:R-:W-:Y:S02]  /*0240*/  LEA.HI R2, R17, R4, RZ, 0x7 ;  /* 0x0000000411027211 */ /* 0x000fe400078f38ff */
[----:B------:R-:W-:Y:S01]  /*0250*/  IABS R7, R7 ;  /* 0x0000000700077213 */ /* 0x000fe20000000000 */
[----:B------:R-:W-:Y:S01]  /*0260*/  VIADD R6, R6, 0xffffffe1 ;  /* 0xffffffe106067836 */ /* 0x000fe20000000000 */
[----:B------:R-:W-:Y:S02]  /*0270*/  LOP3.LUT R5, R2, 0xffffff80, RZ, 0xc0, !PT ;  /* 0xffffff8002057812 */ /* 0x000fe400078ec0ff */
[----:B------:R-:W-:Y:S01]  /*0280*/  LEA R2, R3, 0x1ff80, 0x11 ;  /* 0x0001ff8003027811 */ /* 0x000fe200078e88ff */
[----:B------:R-:W-:Y:S01]  /*0290*/  VIADD R3, R7, 0xffffffe1 ;  /* 0xffffffe107037836 */ /* 0x000fe20000000000 */
[----:B------:R-:W-:Y:S01]  /*02a0*/  IABS R12, R6 ;  /* 0x00000006000c7213 */ /* 0x000fe20000000000 */
[----:B------:R-:W-:Y:S01]  /*02b0*/  IMAD.IADD R5, R4, 0x1, -R5 ;  /* 0x0000000104057824 */ /* 0x000fe200078e0a05 */
[----:B------:R-:W-:Y:S01]  /*02c0*/  PRMT R10, RZ, 0x7610, R10 ;  /* 0x00007610ff0a7816 */ /* 0x000fe2000000000a */
[----:B------:R-:W-:Y:S01]  /*02d0*/  VIADD R4, R0, 0x2 ;  /* 0x0000000200047836 */ /* 0x000fe20000000000 */
[----:B------:R-:W-:Y:S01]  /*02e0*/  IABS R28, R3 ;  /* 0x00000003001c7213 */ /* 0x000fe20000000000 */
[----:B------:R-:W-:-:S02]  /*02f0*/  IMAD.IADD R7, R13, 0x1, R2 ;  /* 0x000000010d077824 */ /* 0x000fc400078e0202 */
[----:B------:R-:W-:Y:S01]  /*0300*/  IMAD.IADD R9, R5, 0x1, R2 ;  /* 0x0000000105097824 */ /* 0x000fe200078e0202 */
[----:B------:R-:W-:Y:S01]  /*0310*/  LEA.HI R3, R17, R4, RZ, 0x7 ;  /* 0x0000000411037211 */ /* 0x000fe200078f38ff */
[C---:B------:R-:W-:Y:S02]  /*0320*/  IMAD R7, R12.reuse, -0x1000, R7 ;  /* 0xfffff0000c077824 */ /* 0x040fe400078e0207 */
[----:B------:R-:W-:Y:S01]  /*0330*/  IMAD R9, R12, -0x1000, R9 ;  /* 0xfffff0000c097824 */ /* 0x000fe200078e0209 */
[----:B------:R-:W-:Y:S01]  /*0340*/  LOP3.LUT R3, R3, 0xffffff80, RZ, 0xc0, !PT ;  /* 0xffffff8003037812 */ /* 0x000fe200078ec0ff */
[C---:B------:R-:W-:Y:S02]  /*0350*/  IMAD R6, R28.reuse, -0x80, R7 ;  /* 0xffffff801c067824 */ /* 0x040fe400078e0207 */
[----:B------:R-:W-:Y:S02]  /*0360*/  IMAD R7, R28, -0x80, R9 ;  /* 0xffffff801c077824 */ /* 0x000fe400078e0209 */
[----:B------:R-:W-:Y:S01]  /*0370*/  IMAD.IADD R3, R4, 0x1, -R3 ;  /* 0x0000000104037824 */ /* 0x000fe200078e0a03 */
[----:B------:R-:W-:-:S02]  /*0380*/  IADD3 R14, P0, R6, UR6, RZ ;  /* 0x00000006060e7c10 */ /* 0x000fc4000ff1e0ff */
[----:B------:R-:W-:Y:S01]  /*0390*/  IADD3 R18, P2, R7, UR6, RZ ;  /* 0x0000000607127c10 */ /* 0x000fe2000ff5e0ff */
[----:B------:R-:W-:Y:S01]  /*03a0*/  IMAD.IADD R9, R3, 0x1, R2 ;  /* 0x0000000103097824 */ /* 0x000fe200078e0202 */
[----:B------:R-:W-:Y:S02]  /*03b0*/  LEA.HI.X.SX32 R15, R6, UR7, 0x1, P0 ;  /* 0x00000007060f7c11 */ /* 0x000fe400080f0eff */
[----:B------:R-:W-:Y:S01]  /*03c0*/  PRMT R4, RZ, 0x7610, R4 ;  /* 0x00007610ff047816 */ /* 0x000fe20000000004 */
[----:B------:R-:W-:Y:S01]  /*03d0*/  IMAD R9, R12, -0x1000, R9 ;  /* 0xfffff0000c097824 */ /* 0x000fe200078e0209 */
[----:B------:R-:W-:Y:S01]  /*03e0*/  LEA.HI.X.SX32 R19, R7, UR7, 0x1, P2 ;  /* 0x0000000707137c11 */ /* 0x000fe200090f0eff */
[----:B------:R1:W2:Y:S02]  /*03f0*/  @!P1 LDG.E.U8 R10, desc[UR4][R14.64] ;  /* 0x000000040e0a9981 */ /* 0x0002a4000c1e1100 */
[----:B------:R-:W-:Y:S02]  /*0400*/  IMAD R21, R28, -0x80, R9 ;  /* 0xffffff801c157824 */ /* 0x000fe400078e0209 */
[----:B------:R3:W4:Y:S03]  /*0410*/  @!P1 LDG.E.U8 R11, desc[UR4][R18.64] ;  /* 0x00000004120b9981 */ /* 0x000726000c1e1100 */
[----:B------:R-:W-:-:S04]  /*0420*/  IADD3 R8, P0, R21, UR6, RZ ;  /* 0x0000000615087c10 */ /* 0x000fc8000ff1e0ff */
[----:B------:R-:W-:-:S05]  /*0430*/  LEA.HI.X.SX32 R9, R21, UR7, 0x1, P0 ;  /* 0x0000000715097c11 */ /* 0x000fca00080f0eff */
[----:B------:R5:W4:Y:S01]  /*0440*/  @!P1 LDG.E.U8 R4, desc[UR4][R8.64] ;  /* 0x0000000408049981 */ /* 0x000b22000c1e1100 */
[----:B------:R-:W-:Y:S01]  /*0450*/  VIADD R16, R0, 0x200 ;  /* 0x0000020000107836 */ /* 0x000fe20000000000 */
[----:B------:R-:W-:-:S03]  /*0460*/  PRMT R22, RZ, 0x7610, R22 ;  /* 0x00007610ff167816 */ /* 0x000fc60000000016 */
[C---:B------:R-:W-:Y:S01]  /*0470*/  IMAD.HI R20, R16.reuse, 0x78787879, RZ ;  /* 0x7878787910147827 */ /* 0x040fe200078e02ff */
[----:B-1----:R-:W-:Y:S02]  /*0480*/  LEA.HI R14, R17, R16, RZ, 0x7 ;  /* 0x00000010110e7211 */ /* 0x002fe400078f38ff */
[----:B------:R-:W-:Y:S02]  /*0490*/  ISETP.GE.AND P0, PT, R16, 0x90800, PT ;  /* 0x000908001000780c */ /* 0x000fe40003f06270 */
[----:B------:R-:W-:Y:S02]  /*04a0*/  SHF.R.U32.HI R23, RZ, 0x1f, R20 ;  /* 0x0000001fff177819 */ /* 0x000fe40000011614 */
[----:B------:R-:W-:Y:S02]  /*04b0*/  SHF.R.S32.HI R14, RZ, 0x7, R14 ;  /* 0x00000007ff0e7819 */ /* 0x000fe4000001140e */
[----:B------:R-:W-:-:S03]  /*04c0*/  LEA.HI.SX32 R23, R20, R23, 0x15 ;  /* 0x0000001714177211 */ /* 0x000fc600078faaff */
[----:B---3--:R-:W-:-:S04]  /*04d0*/  IMAD.HI R19, R14, 0x78787879, RZ ;  /* 0x787878790e137827 */ /* 0x008fc800078e02ff */
[----:B------:R-:W-:Y:S01]  /*04e0*/  IMAD.HI R15, R23, 0x78787879, RZ ;  /* 0x78787879170f7827 */ /* 0x000fe200078e02ff */
[----:B-----5:R-:W-:-:S04]  /*04f0*/  SHF.R.U32.HI R8, RZ, 0x1f, R19 ;  /* 0x0000001fff087819 */ /* 0x020fc80000011613 */
[----:B------:R-:W-:Y:S02]  /*0500*/  SHF.R.U32.HI R18, RZ, 0x1f, R15 ;  /* 0x0000001fff127819 */ /* 0x000fe4000001160f */
[----:B------:R-:W-:Y:S02]  /*0510*/  LEA.HI.SX32 R19, R19, R8, 0x1c ;  /* 0x0000000813137211 */ /* 0x000fe400078fe2ff */
[----:B------:R-:W-:Y:S01]  /*0520*/  LEA.HI.SX32 R18, R15, R18, 0x1c ;  /* 0x000000120f127211 */ /* 0x000fe200078fe2ff */
[----:B------:R-:W-:Y:S01]  /*0530*/  IMAD.HI R15, R16, 0x71625345, RZ ;  /* 0x71625345100f7827 */ /* 0x000fe200078e02ff */
[----:B------:R-:W-:-:S03]  /*0540*/  IADD3 R8, R0, 0x3, RZ ;  /* 0x0000000300087810 */ /* 0x000fc60007ffe0ff */
[----:B------:R-:W-:Y:S01]  /*0550*/  IMAD R18, R18, 0x22, RZ ;  /* 0x0000002212127824 */ /* 0x000fe200078e02ff */
[----:B------:R-:W-:Y:S01]  /*0560*/  LEA.HI R17, R17, R8, RZ, 0x7 ;  /* 0x0000000811117211 */ /* 0x000fe200078f38ff */
[----:B------:R-:W-:-:S03]  /*0570*/  IMAD R19, R19, 0x22, RZ ;  /* 0x0000002213137824 */ /* 0x000fc600078e02ff */
[----:B------:R-:W-:Y:S02]  /*0580*/  LOP3.LUT R18, RZ, R18, RZ, 0x33, !PT ;  /* 0x00000012ff127212 */ /* 0x000fe400078e33ff */
[----:B------:R-:W-:Y:S02]  /*0590*/  LOP3.LUT R19, RZ, R19, RZ, 0x33, !PT ;  /* 0x00000013ff137212 */ /* 0x000fe400078e33ff */
[----:B------:R-:W-:Y:S01]  /*05a0*/  LOP3.LUT R9, R17, 0xffffff80, RZ, 0xc0, !PT ;  /* 0xffffff8011097812 */ /* 0x000fe200078ec0ff */
[----:B------:R-:W-:Y:S01]  /*05b0*/  IMAD.IADD R18, R23, 0x1, R18 ;  /* 0x0000000117127824 */ /* 0x000fe200078e0212 */
[----:B------:R-:W-:Y:S01]  /*05c0*/  PRMT R23, RZ, 0x7610, R23 ;  /* 0x00007610ff177816 */ /* 0x000fe20000000017 */
[----:B------:R-:W-:Y:S01]  /*05d0*/  IMAD.IADD R19, R14, 0x1, R19 ;  /* 0x000000010e137824 */ /* 0x000fe200078e0213 */
[----:B------:R-:W-:Y:S01]  /*05e0*/  SHF.R.U32.HI R14, RZ, 0x1f, R15 ;  /* 0x0000001fff0e7819 */ /* 0x000fe2000001160f */
[----:B------:R-:W-:Y:S01]  /*05f0*/  IMAD.IADD R9, R8, 0x1, -R9 ;  /* 0x0000000108097824 */ /* 0x000fe200078e0a09 */
[----:B------:R-:W-:-:S02]  /*0600*/  IABS R17, R18 ;  /* 0x0000001200117213 */ /* 0x000fc40000000000 */
[----:B------:R-:W-:Y:S02]  /*0610*/  IABS R19, R19 ;  /* 0x0000001300137213 */ /* 0x000fe40000000000 */
[----:B------:R-:W-:Y:S01]  /*0620*/  LEA.HI R8, R15, R14, RZ, 0x10 ;  /* 0x0000000e0f087211 */ /* 0x000fe200078f80ff */
[----:B------:R-:W-:Y:S02]  /*0630*/  IMAD.IADD R15, R9, 0x1, R2 ;  /* 0x00000001090f7824 */ /* 0x000fe400078e0202 */
[----:B------:R-:W-:Y:S01]  /*0640*/  IMAD.MOV.U32 R14, RZ, RZ, R19 ;  /* 0x000000ffff0e7224 */ /* 0x000fe200078e0013 */
[----:B------:R-:W-:Y:S01]  /*0650*/  LEA R8, R8, 0x1ff80, 0x11 ;  /* 0x0001ff8008087811 */ /* 0x000fe200078e88ff */
[----:B------:R-:W-:Y:S01]  /*0660*/  VIADD R2, R17, 0xffffffe1 ;  /* 0xffffffe111027836 */ /* 0x000fe20000000000 */
[----:B------:R-:W1:Y:S01]  /*0670*/  LDC.64 R18, c[0x0][0x218] ;  /* 0x00008600ff127b82 */ /* 0x000e620000000a00 */
[----:B------:R-:W-:Y:S02]  /*0680*/  VIADD R14, R14, 0xffffffe1 ;  /* 0xffffffe10e0e7836 */ /* 0x000fe40000000000 */
[----:B------:R-:W-:Y:S01]  /*0690*/  IMAD R15, R12, -0x1000, R15 ;  /* 0xfffff0000c0f7824 */ /* 0x000fe200078e020f */
[----:B------:R-:W-:Y:S01]  /*06a0*/  IABS R26, R2 ;  /* 0x00000002001a7213 */ /* 0x000fe20000000000 */
[----:B------:R-:W-:Y:S01]  /*06b0*/  IMAD.IADD R17, R13, 0x1, R8 ;  /* 0x000000010d117824 */ /* 0x000fe200078e0208 */
[----:B------:R-:W-:Y:S01]  /*06c0*/  IABS R27, R14 ;  /* 0x0000000e001b7213 */ /* 0x000fe20000000000 */
[----:B------:R-:W-:Y:S01]  /*06d0*/  IMAD R28, R28, -0x80, R15 ;  /* 0xffffff801c1c7824 */ /* 0x000fe200078e020f */
[----:B------:R-:W-:Y:S01]  /*06e0*/  IADD3 R15, R5, R8, RZ ;  /* 0x00000008050f7210 */ /* 0x000fe20007ffe0ff */
[----:B------:R-:W-:-:S02]  /*06f0*/  IMAD R2, R26, -0x1000, R17 ;  /* 0xfffff0001a027824 */ /* 0x000fc400078e0211 */
[----:B------:R-:W-:Y:S01]  /*0700*/  IMAD.IADD R3, R3, 0x1, R8 ;  /* 0x0000000103037824 */ /* 0x000fe200078e0208 */
[----:B------:R-:W-:Y:S01]  /*0710*/  IADD3 R24, P2, R28, UR6, RZ ;  /* 0x000000061c187c10 */ /* 0x000fe2000ff5e0ff */
[C---:B------:R-:W-:Y:S02]  /*0720*/  IMAD R5, R27.reuse, -0x80, R2 ;  /* 0xffffff801b057824 */ /* 0x040fe400078e0202 */
[----:B------:R-:W-:Y:S01]  /*0730*/  IMAD R2, R26, -0x1000, R15 ;  /* 0xfffff0001a027824 */ /* 0x000fe200078e020f */
[----:B------:R-:W-:Y:S02]  /*0740*/  LEA.HI.X.SX32 R25, R28, UR7, 0x1, P2 ;  /* 0x000000071c197c11 */ /* 0x000fe400090f0eff */
[----:B------:R-:W-:Y:S01]  /*0750*/  IADD3 R14, P2, R5, UR6, RZ ;  /* 0x00000006050e7c10 */ /* 0x000fe2000ff5e0ff */
[----:B------:R-:W-:Y:S02]  /*0760*/  IMAD R29, R27, -0x80, R2 ;  /* 0xffffff801b1d7824 */ /* 0x000fe400078e0202 */
[----:B------:R-:W-:Y:S01]  /*0770*/  IMAD R12, R26, -0x1000, R3 ;  /* 0xfffff0001a0c7824 */ /* 0x000fe200078e0203 */
[----:B------:R-:W-:Y:S01]  /*0780*/  LEA.HI.X.SX32 R15, R5, UR7, 0x1, P2 ;  /* 0x00000007050f7c11 */ /* 0x000fe200090f0eff */
[----:B------:R3:W5:Y:S01]  /*0790*/  @!P1 LDG.E.U8 R22, desc[UR4][R24.64] ;  /* 0x0000000418169981 */ /* 0x000762000c1e1100 */
[----:B------:R-:W-:-:S02]  /*07a0*/  IADD3 R2, P2, R29, UR6, RZ ;  /* 0x000000061d027c10 */ /* 0x000fc4000ff5e0ff */
[----:B------:R-:W-:Y:S01]  /*07b0*/  PRMT R17, RZ, 0x7610, R17 ;  /* 0x00007610ff117816 */ /* 0x000fe20000000011 */
[----:B------:R-:W-:Y:S01]  /*07c0*/  IMAD R12, R27, -0x80, R12 ;  /* 0xffffff801b0c7824 */ /* 0x000fe200078e020c */
[----:B------:R-:W-:Y:S01]  /*07d0*/  LEA.HI.X.SX32 R3, R29, UR7, 0x1, P2 ;  /* 0x000000071d037c11 */ /* 0x000fe200090f0eff */
[----:B------:R1:W5:Y:S04]  /*07e0*/  @!P0 LDG.E.U8 R23, desc[UR4][R14.64] ;  /* 0x000000040e178981 */ /* 0x000368000c1e1100 */
[----:B------:R1:W5:Y:S01]  /*07f0*/  @!P0 LDG.E.U8 R17, desc[UR4][R2.64] ;  /* 0x0000000402118981 */ /* 0x000362000c1e1100 */
[----:B---3--:R-:W-:Y:S01]  /*0800*/  CS2R R24, SRZ ;  /* 0x0000000000187805 */ /* 0x008fe2000001ff00 */
[----:B-1----:R-:W-:Y:S01]  /*0810*/  IMAD.WIDE R14, R6, 0x4, R18 ;  /* 0x00000004060e7825 */ /* 0x002fe200078e0212 */
[----:B------:R-:W-:-:S02]  /*0820*/  PRMT R6, RZ, 0x7610, R6 ;  /* 0x00007610ff067816 */ /* 0x000fc40000000006 */
[----:B0-----:R-:W-:Y:S02]  /*0830*/  IADD3 R2, P2, R12, UR6, RZ ;  /* 0x000000060c027c10 */ /* 0x001fe4000ff5e0ff */
[----:B------:R0:W3:Y:S02]  /*0840*/  @!P1 LDG.E R25, desc[UR4][R14.64] ;  /* 0x000000040e199981 */ /* 0x0000e4000c1e1900 */
[----:B------:R-:W-:-:S05]  /*0850*/  LEA.HI.X.SX32 R3, R12, UR7, 0x1, P2 ;  /* 0x000000070c037c11 */ /* 0x000fca00090f0eff */
[----:B------:R1:W3:Y:S01]  /*0860*/  @!P0 LDG.E.U8 R6, desc[UR4][R2.64] ;  /* 0x0000000402068981 */ /* 0x0002e2000c1e1100 */
[----:B0-----:R-:W-:-:S04]  /*0870*/  IMAD.WIDE R14, R7, 0x4, R18 ;  /* 0x00000004070e7825 */ /* 0x001fc800078e0212 */
[----:B-1----:R-:W-:Y:S01]  /*0880*/  IMAD.IADD R3, R9, 0x1, R8 ;  /* 0x0000000109037824 */ /* 0x002fe200078e0208 */
[----:B------:R0:W3:Y:S01]  /*0890*/  @!P1 LDG.E R24, desc[UR4][R14.64] ;  /* 0x000000040e189981 */ /* 0x0000e2000c1e1900 */
[----:B------:R-:W1:Y:S01]  /*08a0*/  LDC.64 R8, c[0x0][0x220] ;  /* 0x00008800ff087b82 */ /* 0x000e620000000a00 */
[----:B------:R-:W-:Y:S02]  /*08b0*/  IMAD.MOV.U32 R16, RZ, RZ, RZ ;  /* 0x000000ffff107224 */ /* 0x000fe400078e00ff */
[----:B------:R-:W-:Y:S02]  /*08c0*/  IMAD.MOV.U32 R7, RZ, RZ, RZ ;  /* 0x000000ffff077224 */ /* 0x000fe400078e00ff */
[----:B------:R-:W-:-:S04]  /*08d0*/  IMAD.WIDE R20, R21, 0x4, R18 ;  /* 0x0000000415147825 */ /* 0x000fc800078e0212 */
[----:B0-----:R-:W-:Y:S01]  /*08e0*/  IMAD.WIDE R14, R28, 0x4, R18 ;  /* 0x000000041c0e7825 */ /* 0x001fe200078e0212 */
[----:B------:R0:W3:Y:S04]  /*08f0*/  @!P1 LDG.E R7, desc[UR4][R20.64] ;  /* 0x0000000414079981 */ /* 0x0000e8000c1e1900 */
[----:B------:R0:W3:Y:S01]  /*0900*/  @!P1 LDG.E R16, desc[UR4][R14.64] ;  /* 0x000000040e109981 */ /* 0x0000e2000c1e1900 */
[----:B------:R-:W-:Y:S01]  /*0910*/  IMAD R26, R26, -0x1000, R3 ;  /* 0xfffff0001a1a7824 */ /* 0x000fe200078e0203 */
[----:B------:R-:W-:Y:S01]  /*0920*/  CS2R R2, SRZ ;  /* 0x0000000000027805 */ /* 0x000fe2000001ff00 */
[----:B0-----:R-:W-:-:S04]  /*0930*/  IMAD.WIDE R20, R29, 0x4, R18 ;  /* 0x000000041d147825 */ /* 0x001fc800078e0212 */
[--C-:B------:R-:W-:Y:S01]  /*0940*/  IMAD.WIDE R14, R5, 0x4, R18.reuse ;  /* 0x00000004050e7825 */ /* 0x100fe200078e0212 */
[----:B------:R-:W3:Y:S03]  /*0950*/  @!P0 LDG.E R2, desc[UR4][R20.64] ;  /* 0x0000000414028981 */ /* 0x000ee6000c1e1900 */
[----:B------:R-:W-:Y:S01]  /*0960*/  IMAD.MOV.U32 R5, RZ, RZ, RZ ;  /* 0x000000ffff057224 */ /* 0x000fe200078e00ff */
[----:B------:R0:W3:Y:S01]  /*0970*/  @!P0 LDG.E R3, desc[UR4][R14.64] ;  /* 0x000000040e038981 */ /* 0x0000e2000c1e1900 */
[----:B------:R-:W-:-:S04]  /*0980*/  IMAD.WIDE R28, R12, 0x4, R18 ;  /* 0x000000040c1c7825 */ /* 0x000fc800078e0212 */
[----:B------:R-:W-:Y:S01]  /*0990*/  IMAD R27, R27, -0x80, R26 ;  /* 0xffffff801b1b7824 */ /* 0x000fe200078e021a */
[----:B------:R1:W3:Y:S01]  /*09a0*/  @!P0 LDG.E R5, desc[UR4][R28.64] ;  /* 0x000000041c058981 */ /* 0x0002e2000c1e1900 */
[----:B0-----:R-:W-:-:S03]  /*09b0*/  CS2R R14, SRZ ;  /* 0x00000000000e7805 */ /* 0x001fc6000001ff00 */
[----:B------:R-:W-:Y:S01]  /*09c0*/  IADD3 R20, P4, R27, UR6, RZ ;  /* 0x000000061b147c10 */ /* 0x000fe2000ff9e0ff */
[----:B-1----:R-:W-:Y:S01]  /*09d0*/  IMAD.WIDE R28, R13, 0x4, R8 ;  /* 0x000000040d1c7825 */ /* 0x002fe200078e0208 */
[----:B------:R-:W-:Y:S02]  /*09e0*/  CS2R R12, SRZ ;  /* 0x00000000000c7805 */ /* 0x000fe4000001ff00 */
[----:B------:R-:W-:-:S04]  /*09f0*/  LEA.HI.X.SX32 R21, R27, UR7, 0x1, P4 ;  /* 0x000000071b157c11 */ /* 0x000fc8000a0f0eff */
[----:B------:R-:W3:Y:S01]  /*0a00*/  @!P1 LDG.E.EL.128 R12, desc[UR4][R28.64] ;  /* 0x000000041c0c9981 */ /* 0x000ee2000c2e1d00 */
[----:B------:R-:W-:Y:S01]  /*0a10*/  CS2R R8, SRZ ;  /* 0x0000000000087805 */ /* 0x000fe2000001ff00 */
[----:B------:R-:W-:Y:S02]  /*0a20*/  IMAD.MOV.U32 R26, RZ, RZ, RZ ;  /* 0x000000ffff1a7224 */ /* 0x000fe400078e00ff */
[----:B------:R-:W-:-:S05]  /*0a30*/  IMAD.WIDE R18, R27, 0x4, R18 ;  /* 0x000000041b127825 */ /* 0x000fca00078e0212 */
[----:B------:R0:W3:Y:S02]  /*0a40*/  @!P0 LDG.E R26, desc[UR4][R18.64] ;  /* 0x00000004121a8981 */ /* 0x0000e4000c1e1900 */
[----:B0-----:R-:W0:Y:S01]  /*0a50*/  LDC.64 R18, c[0x0][0x228] ;  /* 0x00008a00ff127b82 */ /* 0x001e220000000a00 */
[----:B--2---:R-:W-:Y:S02]  /*0a60*/  LOP3.LUT P6, RZ, R10, 0xff, RZ, 0xc0, !PT ;  /* 0x000000ff0aff7812 */ /* 0x004fe400078cc0ff */
[----:B----4-:R-:W-:Y:S02]  /*0a70*/  LOP3.LUT P2, RZ, R11, 0xff, RZ, 0xc0, !PT ;  /* 0x000000ff0bff7812 */ /* 0x010fe4000784c0ff */
[----:B------:R-:W-:-:S06]  /*0a80*/  CS2R R10, SRZ ;  /* 0x00000000000a7805 */ /* 0x000fcc000001ff00 */
[----:B------:R-:W2:Y:S01]  /*0a90*/  @!P0 LDG.E.EL.128 R8, desc[UR4][R28.64] ;  /* 0x000000041c088981 */ /* 0x000ea2000c2e1d00 */
[----:B------:R-:W-:Y:S02]  /*0aa0*/  LOP3.LUT P3, RZ, R4, 0xff, RZ, 0xc0, !PT ;  /* 0x000000ff04ff7812 */ /* 0x000fe4000786c0ff */
[----:B------:R-:W-:-:S06]  /*0ab0*/  PRMT R4, RZ, 0x7610, R4 ;  /* 0x00007610ff047816 */ /* 0x000fcc0000000004 */
[----:B------:R-:W4:Y:S01]  /*0ac0*/  @!P0 LDG.E.U8 R4, desc[UR4][R20.64] ;  /* 0x0000000414048981 */ /* 0x000f22000c1e1100 */
[----:B0-----:R-:W-:Y:S01]  /*0ad0*/  IMAD.WIDE R18, R0, 0x4, R18 ;  /* 0x0000000400127825 */ /* 0x001fe200078e0212 */
[----:B-----5:R-:W-:Y:S02]  /*0ae0*/  LOP3.LUT P4, RZ, R22, 0xff, RZ, 0xc0, !PT ;  /* 0x000000ff16ff7812 */ /* 0x020fe4000788c0ff */
[----:B------:R-:W-:Y:S01]  /*0af0*/  LOP3.LUT P5, RZ, R23, 0xff, RZ, 0xc0, !PT ;  /* 0x000000ff17ff7812 */ /* 0x000fe200078ac0ff */
[----:B---3--:R-:W-:Y:S01]  /*0b00*/  FADD R12, R12, R25 ;  /* 0x000000190c0c7221 */ /* 0x008fe20000000000 */
[----:B------:R-:W-:Y:S01]  /*0b10*/  FADD R13, R13, R24 ;  /* 0x000000180d0d7221 */ /* 0x000fe20000000000 */
[----:B------:R-:W-:Y:S02]  /*0b20*/  FADD R14, R14, R7 ;  /* 0x000000070e0e7221 */ /* 0x000fe40000000000 */
[----:B------:R-:W-:Y:S01]  /*0b30*/  @!P6 FMUL R12, R12, 0.20000000298023223877 ;  /* 0x3e4ccccd0c0ce820 */ /* 0x000fe20000400000 */
[----:B------:R-:W-:Y:S01]  /*0b40*/  @!P2 FMUL R13, R13, 0.20000000298023223877 ;  /* 0x3e4ccccd0d0da820 */ /* 0x000fe20000400000 */
[----:B------:R-:W-:Y:S01]  /*0b50*/  @!P3 FMUL R14, R14, 0.20000000298023223877 ;  /* 0x3e4ccccd0e0eb820 */ /* 0x000fe20000400000 */
[----:B------:R-:W-:Y:S01]  /*0b60*/  LOP3.LUT P6, RZ, R17, 0xff, RZ, 0xc0, !PT ;  /* 0x000000ff11ff7812 */ /* 0x000fe200078cc0ff */
[----:B------:R-:W-:Y:S01]  /*0b70*/  FADD R15, R15, R16 ;  /* 0x000000100f0f7221 */ /* 0x000fe20000000000 */
[----:B------:R-:W-:-:S03]  /*0b80*/  LOP3.LUT P2, RZ, R6, 0xff, RZ, 0xc0, !PT ;  /* 0x000000ff06ff7812 */ /* 0x000fc6000784c0ff */
[----:B------:R-:W-:-:S05]  /*0b90*/  @!P4 FMUL R15, R15, 0.20000000298023223877 ;  /* 0x3e4ccccd0f0fc820 */ /* 0x000fca0000400000 */
[----:B------:R0:W-:Y:S01]  /*0ba0*/  @!P1 STG.E.128 desc[UR4][R18.64], R12 ;  /* 0x0000000c12009986 */ /* 0x0001e2000c101d04 */
[----:B--2---:R-:W-:Y:S01]  /*0bb0*/  FADD R8, R8, R3 ;  /* 0x0000000308087221 */ /* 0x004fe20000000000 */
[----:B------:R-:W-:Y:S01]  /*0bc0*/  FADD R9, R9, R2 ;  /* 0x0000000209097221 */ /* 0x000fe20000000000 */
[----:B------:R-:W-:Y:S01]  /*0bd0*/  FADD R10, R10, R5 ;  /* 0x000000050a0a7221 */ /* 0x000fe20000000000 */
[----:B------:R-:W-:Y:S01]  /*0be0*/  FADD R11, R11, R26 ;  /* 0x0000001a0b0b7221 */ /* 0x000fe20000000000 */
[----:B----4-:R-:W-:Y:S01]  /*0bf0*/  LOP3.LUT P3, RZ, R4, 0xff, RZ, 0xc0, !PT ;  /* 0x000000ff04ff7812 */ /* 0x010fe2000786c0ff */
[----:B------:R-:W-:Y:S01]  /*0c00*/  @!P5 FMUL R8, R8, 0.20000000298023223877 ;  /* 0x3e4ccccd0808d820 */ /* 0x000fe20000400000 */
[----:B------:R-:W-:Y:S01]  /*0c10*/  @!P6 FMUL R9, R9, 0.20000000298023223877 ;  /* 0x3e4ccccd0909e820 */ /* 0x000fe20000400000 */
[----:B------:R-:W-:-:S10]  /*0c20*/  @!P2 FMUL R10, R10, 0.20000000298023223877 ;  /* 0x3e4ccccd0a0aa820 */ /* 0x000fd40000400000 */
[----:B------:R-:W-:Y:S01]  /*0c30*/  @!P3 FMUL R11, R11, 0.20000000298023223877 ;  /* 0x3e4ccccd0b0bb820 */ /* 0x000fe20000400000 */
[----:B0-----:R-:W-:Y:S06]  /*0c40*/  @P0 EXIT ;  /* 0x000000000000094d */ /* 0x001fec0003800000 */
[----:B------:R-:W-:Y:S01]  /*0c50*/  STG.E.128 desc[UR4][R18.64+0x800], R8 ;  /* 0x0008000812007986 */ /* 0x000fe2000c101d04 */
[----:B------:R-:W-:Y:S05]  /*0c60*/  EXIT ;  /* 0x000000000000794d */ /* 0x000fea0003800000 */
.L_x_0:
[----:B------:R-:W-:-:S00]  /*0c70*/  BRA `(.L_x_0) ;  /* 0xfffffffc00fc7947 */ /* 0x000fc0000383ffff */
[----:B------:R-:W-:-:S00]  /*0c80*/  NOP ;  /* 0x0000000000007918 */ /* 0x000fc00000000000 */
[----:B------:R-:W-:-:S00]  /*0c90*/  NOP ;  /* 0x0000000000007918 */ /* 0x000fc00000000000 */
[----:B------:R-:W-:-:S00]  /*0ca0*/  NOP ;  /* 0x0000000000007918 */ /* 0x000fc00000000000 */
[----:B------:R-:W-:-:S00]  /*0cb0*/  NOP ;  /* 0x0000000000007918 */ /* 0x000fc00000000000 */
[----:B------:R-:W-:-:S00]  /*0cc0*/  NOP ;  /* 0x0000000000007918 */ /* 0x000fc00000000000 */
[----:B------:R-:W-:-:S00]  /*0cd0*/  NOP ;  /* 0x0000000000007918 */ /* 0x000fc00000000000 */
[----:B------:R-:W-:-:S00]  /*0ce0*/  NOP ;  /* 0x0000000000007918 */ /* 0x000fc00000000000 */
[----:B------:R-:W-:-:S00]  /*0cf0*/  NOP ;  /* 0x0000000000007918 */ /* 0x000fc00000000000 */
.L_x_1:


//--------------------- .nv.constant0.triton_poi_fused_convolution_leaky_relu_reflection_pad2d_16 --------------------------
	.section	.nv.constant0.triton_poi_fused_convolution_leaky_relu_reflection_pad2d_16,"a",@progbits
	.sectionflags	@""
	.align	4
.nv.constant0.triton_poi_fused_convolution_leaky_relu_reflection_pad2d_16:
	.zero		564
